//
// Generated by NVIDIA NVVM Compiler
//
// Compiler Build ID: CL-36424714
// Cuda compilation tools, release 13.0, V13.0.88
// Based on NVVM 20.0.0
//

.version 9.0
.target sm_100
.address_size 64

	// .globl	_Z11test_globalPf
.global .align 1 .b8 _ZN34_INTERNAL_0c32d51a_4_k_cu_95752c654cuda3std3__45__cpo5beginE[1];
.global .align 1 .b8 _ZN34_INTERNAL_0c32d51a_4_k_cu_95752c654cuda3std3__45__cpo3endE[1];
.global .align 1 .b8 _ZN34_INTERNAL_0c32d51a_4_k_cu_95752c654cuda3std3__45__cpo6cbeginE[1];
.global .align 1 .b8 _ZN34_INTERNAL_0c32d51a_4_k_cu_95752c654cuda3std3__45__cpo4cendE[1];
.global .align 1 .b8 _ZN34_INTERNAL_0c32d51a_4_k_cu_95752c654cuda3std3__45__cpo6rbeginE[1];
.global .align 1 .b8 _ZN34_INTERNAL_0c32d51a_4_k_cu_95752c654cuda3std3__45__cpo4rendE[1];
.global .align 1 .b8 _ZN34_INTERNAL_0c32d51a_4_k_cu_95752c654cuda3std3__45__cpo7crbeginE[1];
.global .align 1 .b8 _ZN34_INTERNAL_0c32d51a_4_k_cu_95752c654cuda3std3__45__cpo5crendE[1];
.global .align 1 .b8 _ZN34_INTERNAL_0c32d51a_4_k_cu_95752c654cuda3std3__419piecewise_constructE[1];
.global .align 1 .b8 _ZN34_INTERNAL_0c32d51a_4_k_cu_95752c654cuda3std6ranges3__45__cpo4swapE[1];
.global .align 1 .b8 _ZN34_INTERNAL_0c32d51a_4_k_cu_95752c654cuda3std6ranges3__45__cpo9iter_moveE[1];
.global .align 1 .b8 _ZN34_INTERNAL_0c32d51a_4_k_cu_95752c654cuda3std6ranges3__45__cpo5beginE[1];
.global .align 1 .b8 _ZN34_INTERNAL_0c32d51a_4_k_cu_95752c654cuda3std6ranges3__45__cpo3endE[1];
.global .align 1 .b8 _ZN34_INTERNAL_0c32d51a_4_k_cu_95752c654cuda3std6ranges3__45__cpo6cbeginE[1];
.global .align 1 .b8 _ZN34_INTERNAL_0c32d51a_4_k_cu_95752c654cuda3std6ranges3__45__cpo4cendE[1];
.global .align 1 .b8 _ZN34_INTERNAL_0c32d51a_4_k_cu_95752c654cuda3std6ranges3__45__cpo7advanceE[1];
.global .align 1 .b8 _ZN34_INTERNAL_0c32d51a_4_k_cu_95752c654cuda3std6ranges3__45__cpo9iter_swapE[1];
.global .align 1 .b8 _ZN34_INTERNAL_0c32d51a_4_k_cu_95752c654cuda3std6ranges3__45__cpo4nextE[1];
.global .align 1 .b8 _ZN34_INTERNAL_0c32d51a_4_k_cu_95752c654cuda3std6ranges3__45__cpo4prevE[1];
.global .align 1 .b8 _ZN34_INTERNAL_0c32d51a_4_k_cu_95752c654cuda3std6ranges3__45__cpo4dataE[1];
.global .align 1 .b8 _ZN34_INTERNAL_0c32d51a_4_k_cu_95752c654cuda3std6ranges3__45__cpo5cdataE[1];
.global .align 1 .b8 _ZN34_INTERNAL_0c32d51a_4_k_cu_95752c654cuda3std6ranges3__45__cpo4sizeE[1];
.global .align 1 .b8 _ZN34_INTERNAL_0c32d51a_4_k_cu_95752c654cuda3std6ranges3__45__cpo5ssizeE[1];
.global .align 1 .b8 _ZN34_INTERNAL_0c32d51a_4_k_cu_95752c654cuda3std6ranges3__45__cpo8distanceE[1];

.visible .entry _Z11test_globalPf(
	.param .u64 .ptr .align 1 _Z11test_globalPf_param_0
)
{
	.reg .b32 	%r<5>;
	.reg .b64 	%rd<3>;

	ld.param.u64 	%rd1, [_Z11test_globalPf_param_0];
	cvta.to.global.u64 	%rd2, %rd1;
	mov.b32 	%r1, 1065353216;
	st.global.u32 	[%rd2], %r1;
	mov.b32 	%r2, 1073741824;
	st.global.u32 	[%rd2+4], %r2;
	mov.b32 	%r3, 1080033280;
	st.global.u32 	[%rd2+8], %r3;
	st.global.u32 	[%rd2+12], %r1;
	mov.b32 	%r4, 1077936128;
	st.global.u32 	[%rd2+16], %r4;
	ret;

}


// ===== COMPILED SASS (sm_100) =====

	.target	sm_100

	.elftype	@"ET_EXEC"


//--------------------- .note.nv.tkinfo           --------------------------
	.section	.note.nv.tkinfo,"",@"SHT_NOTE"
	.sectionflags	@"SHF_NOTE_NV_TKINFO"
	.tkinfo
        /*0018*/ 	.word	0x00000002
        /*0030*/ 	.string	""
        /*0030*/ 	.string	"ptxas"
        /*0030*/ 	.string	"Cuda compilation tools, release 13.0, V13.0.88"
        /*0030*/ 	.string	"Build cuda_13.0.r13.0/compiler.36424714_0"
        /*0030*/ 	.string	"-arch sm_100 -m 64 "



//--------------------- .note.nv.cuinfo           --------------------------
	.section	.note.nv.cuinfo,"",@"SHT_NOTE"
	.sectionflags	@"SHF_NOTE_NV_CUINFO"
        /*0018*/ 	.short	0x0002
        /*001a*/ 	.short	0x0064
        /*001c*/ 	.short	0x0082
	.zero		2


//--------------------- .nv.info                  --------------------------
	.section	.nv.info,"",@"SHT_CUDA_INFO"
	.align	4


	//----- nvinfo : EIATTR_REGCOUNT
	.align		4
        /*0000*/ 	.byte	0x04, 0x2f
        /*0002*/ 	.short	(.L_25 - .L_24)
	.align		4
.L_24:
        /*0004*/ 	.word	index@(_Z11test_globalPf)
        /*0008*/ 	.word	0x0000000e


	//----- nvinfo : EIATTR_FRAME_SIZE
	.align		4
.L_25:
        /*000c*/ 	.byte	0x04, 0x11
        /*000e*/ 	.short	(.L_27 - .L_26)
	.align		4
.L_26:
        /*0010*/ 	.word	index@(_Z11test_globalPf)
        /*0014*/ 	.word	0x00000000


	//----- nvinfo : EIATTR_MIN_STACK_SIZE
	.align		4
.L_27:
        /*0018*/ 	.byte	0x04, 0x12
        /*001a*/ 	.short	(.L_29 - .L_28)
	.align		4
.L_28:
        /*001c*/ 	.word	index@(_Z11test_globalPf)
        /*0020*/ 	.word	0x00000000
.L_29:


//--------------------- .nv.compat                --------------------------
	.section	.nv.compat,"",@"SHT_CUDA_COMPAT_INFO"
	.align	4
        /*0000*/ 	.byte	0x02, 0x09, 0x00, 0x00, 0x02, 0x02, 0x01, 0x00, 0x02, 0x05, 0x05, 0x00, 0x03, 0x07, 0x01, 0x01
        /*0010*/ 	.byte	0x02, 0x03, 0x00, 0x00, 0x02, 0x06, 0x01, 0x00, 0x04, 0x0b, 0x08, 0x00, 0x09, 0x00, 0x00, 0x00
        /*0020*/ 	.byte	0x00, 0x00, 0x00, 0x00


//--------------------- .nv.info._Z11test_globalPf --------------------------
	.section	.nv.info._Z11test_globalPf,"",@"SHT_CUDA_INFO"
	.sectionflags	@""
	.align	4


	//----- nvinfo : EIATTR_CUDA_API_VERSION
	.align		4
        /*0000*/ 	.byte	0x04, 0x37
        /*0002*/ 	.short	(.L_31 - .L_30)
.L_30:
        /*0004*/ 	.word	0x00000082


	//----- nvinfo : EIATTR_KPARAM_INFO
	.align		4
.L_31:
        /*0008*/ 	.byte	0x04, 0x17
        /*000a*/ 	.short	(.L_33 - .L_32)
.L_32:
        /*000c*/ 	.word	0x00000000
        /*0010*/ 	.short	0x0000
        /*0012*/ 	.short	0x0000
        /*0014*/ 	.byte	0x00, 0xf5, 0x21, 0x00


	//----- nvinfo : EIATTR_SPARSE_MMA_MASK
	.align		4
.L_33:
        /*0018*/ 	.byte	0x03, 0x50
        /*001a*/ 	.short	0x0000


	//----- nvinfo : EIATTR_MAXREG_COUNT
	.align		4
        /*001c*/ 	.byte	0x03, 0x1b
        /*001e*/ 	.short	0x00ff


	//----- nvinfo : EIATTR_MERCURY_ISA_VERSION
	.align		4
        /*0020*/ 	.byte	0x03, 0x5f
        /*0022*/ 	.short	0x0101


	//----- nvinfo : EIATTR_VRC_CTA_INIT_COUNT
	.align		4
        /*0024*/ 	.byte	0x02, 0x4a
	.zero		1
	.zero		1


	//----- nvinfo : EIATTR_EXIT_INSTR_OFFSETS
	.align		4
        /*0028*/ 	.byte	0x04, 0x1c
        /*002a*/ 	.short	(.L_35 - .L_34)


	//   ....[0]....
.L_34:
        /*002c*/ 	.word	0x000000c0


	//----- nvinfo : EIATTR_CBANK_PARAM_SIZE
	.align		4
.L_35:
        /*0030*/ 	.byte	0x03, 0x19
        /*0032*/ 	.short	0x0008


	//----- nvinfo : EIATTR_PARAM_CBANK
	.align		4
        /*0034*/ 	.byte	0x04, 0x0a
        /*0036*/ 	.short	(.L_37 - .L_36)
	.align		4
.L_36:
        /*0038*/ 	.word	index@(.nv.constant0._Z11test_globalPf)
        /*003c*/ 	.short	0x0380
        /*003e*/ 	.short	0x0008


	//----- nvinfo : EIATTR_SW_WAR
	.align		4
.L_37:
        /*0040*/ 	.byte	0x04, 0x36
        /*0042*/ 	.short	(.L_39 - .L_38)
.L_38:
        /*0044*/ 	.word	0x00000008
.L_39:


//--------------------- .nv.callgraph             --------------------------
	.section	.nv.callgraph,"",@"SHT_CUDA_CALLGRAPH"
	.align	4
	.sectionentsize	8
	.align		4
        /*0000*/ 	.word	0x00000000
	.align		4
        /*0004*/ 	.word	0xffffffff
	.align		4
        /*0008*/ 	.word	0x00000000
	.align		4
        /*000c*/ 	.word	0xfffffffe
	.align		4
        /*0010*/ 	.word	0x00000000
	.align		4
        /*0014*/ 	.word	0xfffffffd
	.align		4
        /*0018*/ 	.word	0x00000000
	.align		4
        /*001c*/ 	.word	0xfffffffc


//--------------------- .nv.constant4             --------------------------
	.section	.nv.constant4,"a",@progbits
	.align	8
	.align		8
.nv.constant4:
        /*0000*/ 	.dword	_ZN34_INTERNAL_0c32d51a_4_k_cu_95752c654cuda3std3__45__cpo5beginE
	.align		8
        /*0008*/ 	.dword	_ZN34_INTERNAL_0c32d51a_4_k_cu_95752c654cuda3std3__45__cpo3endE
	.align		8
        /*0010*/ 	.dword	_ZN34_INTERNAL_0c32d51a_4_k_cu_95752c654cuda3std3__45__cpo6cbeginE
	.align		8
        /*0018*/ 	.dword	_ZN34_INTERNAL_0c32d51a_4_k_cu_95752c654cuda3std3__45__cpo4cendE
	.align		8
        /*0020*/ 	.dword	_ZN34_INTERNAL_0c32d51a_4_k_cu_95752c654cuda3std3__45__cpo6rbeginE
	.align		8
        /*0028*/ 	.dword	_ZN34_INTERNAL_0c32d51a_4_k_cu_95752c654cuda3std3__45__cpo4rendE
	.align		8
        /*0030*/ 	.dword	_ZN34_INTERNAL_0c32d51a_4_k_cu_95752c654cuda3std3__45__cpo7crbeginE
	.align		8
        /*0038*/ 	.dword	_ZN34_INTERNAL_0c32d51a_4_k_cu_95752c654cuda3std3__45__cpo5crendE
	.align		8
        /*0040*/ 	.dword	_ZN34_INTERNAL_0c32d51a_4_k_cu_95752c654cuda3std3__419piecewise_constructE
	.align		8
        /*0048*/ 	.dword	_ZN34_INTERNAL_0c32d51a_4_k_cu_95752c654cuda3std6ranges3__45__cpo4swapE
	.align		8
        /*0050*/ 	.dword	_ZN34_INTERNAL_0c32d51a_4_k_cu_95752c654cuda3std6ranges3__45__cpo9iter_moveE
	.align		8
        /*0058*/ 	.dword	_ZN34_INTERNAL_0c32d51a_4_k_cu_95752c654cuda3std6ranges3__45__cpo5beginE
	.align		8
        /*0060*/ 	.dword	_ZN34_INTERNAL_0c32d51a_4_k_cu_95752c654cuda3std6ranges3__45__cpo3endE
	.align		8
        /*0068*/ 	.dword	_ZN34_INTERNAL_0c32d51a_4_k_cu_95752c654cuda3std6ranges3__45__cpo6cbeginE
	.align		8
        /*0070*/ 	.dword	_ZN34_INTERNAL_0c32d51a_4_k_cu_95752c654cuda3std6ranges3__45__cpo4cendE
	.align		8
        /*0078*/ 	.dword	_ZN34_INTERNAL_0c32d51a_4_k_cu_95752c654cuda3std6ranges3__45__cpo7advanceE
	.align		8
        /*0080*/ 	.dword	_ZN34_INTERNAL_0c32d51a_4_k_cu_95752c654cuda3std6ranges3__45__cpo9iter_swapE
	.align		8
        /*0088*/ 	.dword	_ZN34_INTERNAL_0c32d51a_4_k_cu_95752c654cuda3std6ranges3__45__cpo4nextE
	.align		8
        /*0090*/ 	.dword	_ZN34_INTERNAL_0c32d51a_4_k_cu_95752c654cuda3std6ranges3__45__cpo4prevE
	.align		8
        /*0098*/ 	.dword	_ZN34_INTERNAL_0c32d51a_4_k_cu_95752c654cuda3std6ranges3__45__cpo4dataE
	.align		8
        /*00a0*/ 	.dword	_ZN34_INTERNAL_0c32d51a_4_k_cu_95752c654cuda3std6ranges3__45__cpo5cdataE
	.align		8
        /*00a8*/ 	.dword	_ZN34_INTERNAL_0c32d51a_4_k_cu_95752c654cuda3std6ranges3__45__cpo4sizeE
	.align		8
        /*00b0*/ 	.dword	_ZN34_INTERNAL_0c32d51a_4_k_cu_95752c654cuda3std6ranges3__45__cpo5ssizeE
	.align		8
        /*00b8*/ 	.dword	_ZN34_INTERNAL_0c32d51a_4_k_cu_95752c654cuda3std6ranges3__45__cpo8distanceE


//--------------------- .text._Z11test_globalPf   --------------------------
	.section	.text._Z11test_globalPf,"ax",@progbits
	.align	128
        .global         _Z11test_globalPf
        .type           _Z11test_globalPf,@function
        .size           _Z11test_globalPf,(.L_x_1 - _Z11test_globalPf)
        .other          _Z11test_globalPf,@"STO_CUDA_ENTRY STV_DEFAULT"
_Z11test_globalPf:
.text._Z11test_globalPf:
[----:B------:R-:W-:Y:S08]  /*0000*/  LDC R1, c[0x0][0x37c] ;  /* 0x0000df00ff017b82 */ /* 0x000ff00000000800 */
[----:B------:R-:W0:Y:S01]  /*0010*/  LDC.64 R2, c[0x0][0x380] ;  /* 0x0000e000ff027b82 */ /* 0x000e220000000a00 */
[----:B------:R-:W0:Y:S01]  /*0020*/  LDCU.64 UR4, c[0x0][0x358] ;  /* 0x00006b00ff0477ac */ /* 0x000e220008000a00 */
[----:B------:R-:W-:-:S02]  /*0030*/  HFMA2 R9, -RZ, RZ, 2.1875, 0 ;  /* 0x40600000ff097431 */ /* 0x000fc400000001ff */
[----:B------:R-:W-:Y:S01]  /*0040*/  IMAD.MOV.U32 R5, RZ, RZ, 0x3f800000 ;  /* 0x3f800000ff057424 */ /* 0x000fe200078e00ff */
[----:B------:R-:W-:Y:S01]  /*0050*/  MOV R11, 0x40400000 ;  /* 0x40400000000b7802 */ /* 0x000fe20000000f00 */
[----:B------:R-:W-:-:S03]  /*0060*/  IMAD.MOV.U32 R7, RZ, RZ, 0x40000000 ;  /* 0x40000000ff077424 */ /* 0x000fc600078e00ff */
[----:B0-----:R-:W-:Y:S04]  /*0070*/  STG.E desc[UR4][R2.64], R5 ;  /* 0x0000000502007986 */ /* 0x001fe8000c101904 */
[----:B------:R-:W-:Y:S04]  /*0080*/  STG.E desc[UR4][R2.64+0xc], R5 ;  /* 0x00000c0502007986 */ /* 0x000fe8000c101904 */
[----:B------:R-:W-:Y:S04]  /*0090*/  STG.E desc[UR4][R2.64+0x4], R7 ;  /* 0x0000040702007986 */ /* 0x000fe8000c101904 */
[----:B------:R-:W-:Y:S04]  /*00a0*/  STG.E desc[UR4][R2.64+0x8], R9 ;  /* 0x0000080902007986 */ /* 0x000fe8000c101904 */
[----:B------:R-:W-:Y:S01]  /*00b0*/  STG.E desc[UR4][R2.64+0x10], R11 ;  /* 0x0000100b02007986 */ /* 0x000fe2000c101904 */
[----:B------:R-:W-:Y:S05]  /*00c0*/  EXIT ;  /* 0x000000000000794d */ /* 0x000fea0003800000 */
.L_x_0:
[----:B------:R-:W-:-:S00]  /*00d0*/  BRA `(.L_x_0) ;  /* 0xfffffffc00fc7947 */ /* 0x000fc0000383ffff */
[----:B------:R-:W-:-:S00]  /*00e0*/  NOP ;  /* 0x0000000000007918 */ /* 0x000fc00000000000 */
        /* <DEDUP_REMOVED lines=9> */
.L_x_1:


//--------------------- .nv.shared.reserved.0     --------------------------
	.section	.nv.shared.reserved.0,"aw",@nobits
	.weak		__nv_reservedSMEM_offset_0_alias
	.size		__nv_reservedSMEM_offset_0_alias, 0, 64
	.other		__nv_reservedSMEM_offset_0_alias,@"STO_CUDA_RESERVED_SHARED STV_DEFAULT"
__nv_reservedSMEM_offset_0_alias:
	.zero		0
	.zero		64


//--------------------- .nv.global                --------------------------
	.section	.nv.global,"aw",@nobits
.nv.global:
	.type		_ZN34_INTERNAL_0c32d51a_4_k_cu_95752c654cuda3std3__45__cpo6cbeginE,@object
	.size		_ZN34_INTERNAL_0c32d51a_4_k_cu_95752c654cuda3std3__45__cpo6cbeginE,(_ZN34_INTERNAL_0c32d51a_4_k_cu_95752c654cuda3std6ranges3__45__cpo4prevE - _ZN34_INTERNAL_0c32d51a_4_k_cu_95752c654cuda3std3__45__cpo6cbeginE)
_ZN34_INTERNAL_0c32d51a_4_k_cu_95752c654cuda3std3__45__cpo6cbeginE:
	.zero		1
	.type		_ZN34_INTERNAL_0c32d51a_4_k_cu_95752c654cuda3std6ranges3__45__cpo4prevE,@object
	.size		_ZN34_INTERNAL_0c32d51a_4_k_cu_95752c654cuda3std6ranges3__45__cpo4prevE,(_ZN34_INTERNAL_0c32d51a_4_k_cu_95752c654cuda3std6ranges3__45__cpo9iter_moveE - _ZN34_INTERNAL_0c32d51a_4_k_cu_95752c654cuda3std6ranges3__45__cpo4prevE)
_ZN34_INTERNAL_0c32d51a_4_k_cu_95752c654cuda3std6ranges3__45__cpo4prevE:
	.zero		1
	.type		_ZN34_INTERNAL_0c32d51a_4_k_cu_95752c654cuda3std6ranges3__45__cpo9iter_moveE,@object
	.size		_ZN34_INTERNAL_0c32d51a_4_k_cu_95752c654cuda3std6ranges3__45__cpo9iter_moveE,(_ZN34_INTERNAL_0c32d51a_4_k_cu_95752c654cuda3std3__45__cpo7crbeginE - _ZN34_INTERNAL_0c32d51a_4_k_cu_95752c654cuda3std6ranges3__45__cpo9iter_moveE)
_ZN34_INTERNAL_0c32d51a_4_k_cu_95752c654cuda3std6ranges3__45__cpo9iter_moveE:
	.zero		1
	.type		_ZN34_INTERNAL_0c32d51a_4_k_cu_95752c654cuda3std3__45__cpo7crbeginE,@object
	.size		_ZN34_INTERNAL_0c32d51a_4_k_cu_95752c654cuda3std3__45__cpo7crbeginE,(_ZN34_INTERNAL_0c32d51a_4_k_cu_95752c654cuda3std6ranges3__45__cpo5ssizeE - _ZN34_INTERNAL_0c32d51a_4_k_cu_95752c654cuda3std3__45__cpo7crbeginE)
_ZN34_INTERNAL_0c32d51a_4_k_cu_95752c654cuda3std3__45__cpo7crbeginE:
	.zero		1
	.type		_ZN34_INTERNAL_0c32d51a_4_k_cu_95752c654cuda3std6ranges3__45__cpo5ssizeE,@object
	.size		_ZN34_INTERNAL_0c32d51a_4_k_cu_95752c654cuda3std6ranges3__45__cpo5ssizeE,(_ZN34_INTERNAL_0c32d51a_4_k_cu_95752c654cuda3std6ranges3__45__cpo4cendE - _ZN34_INTERNAL_0c32d51a_4_k_cu_95752c654cuda3std6ranges3__45__cpo5ssizeE)
_ZN34_INTERNAL_0c32d51a_4_k_cu_95752c654cuda3std6ranges3__45__cpo5ssizeE:
	.zero		1
	.type		_ZN34_INTERNAL_0c32d51a_4_k_cu_95752c654cuda3std6ranges3__45__cpo4cendE,@object
	.size		_ZN34_INTERNAL_0c32d51a_4_k_cu_95752c654cuda3std6ranges3__45__cpo4cendE,(_ZN34_INTERNAL_0c32d51a_4_k_cu_95752c654cuda3std3__45__cpo5beginE - _ZN34_INTERNAL_0c32d51a_4_k_cu_95752c654cuda3std6ranges3__45__cpo4cendE)
_ZN34_INTERNAL_0c32d51a_4_k_cu_95752c654cuda3std6ranges3__45__cpo4cendE:
	.zero		1
	.type		_ZN34_INTERNAL_0c32d51a_4_k_cu_95752c654cuda3std3__45__cpo5beginE,@object
	.size		_ZN34_INTERNAL_0c32d51a_4_k_cu_95752c654cuda3std3__45__cpo5beginE,(_ZN34_INTERNAL_0c32d51a_4_k_cu_95752c654cuda3std6ranges3__45__cpo9iter_swapE - _ZN34_INTERNAL_0c32d51a_4_k_cu_95752c654cuda3std3__45__cpo5beginE)
_ZN34_INTERNAL_0c32d51a_4_k_cu_95752c654cuda3std3__45__cpo5beginE:
	.zero		1
	.type		_ZN34_INTERNAL_0c32d51a_4_k_cu_95752c654cuda3std6ranges3__45__cpo9iter_swapE,@object
	.size		_ZN34_INTERNAL_0c32d51a_4_k_cu_95752c654cuda3std6ranges3__45__cpo9iter_swapE,(_ZN34_INTERNAL_0c32d51a_4_k_cu_95752c654cuda3std3__419piecewise_constructE - _ZN34_INTERNAL_0c32d51a_4_k_cu_95752c654cuda3std6ranges3__45__cpo9iter_swapE)
_ZN34_INTERNAL_0c32d51a_4_k_cu_95752c654cuda3std6ranges3__45__cpo9iter_swapE:
	.zero		1
	.type		_ZN34_INTERNAL_0c32d51a_4_k_cu_95752c654cuda3std3__419piecewise_constructE,@object
	.size		_ZN34_INTERNAL_0c32d51a_4_k_cu_95752c654cuda3std3__419piecewise_constructE,(_ZN34_INTERNAL_0c32d51a_4_k_cu_95752c654cuda3std3__45__cpo6rbeginE - _ZN34_INTERNAL_0c32d51a_4_k_cu_95752c654cuda3std3__419piecewise_constructE)
_ZN34_INTERNAL_0c32d51a_4_k_cu_95752c654cuda3std3__419piecewise_constructE:
	.zero		1
	.type		_ZN34_INTERNAL_0c32d51a_4_k_cu_95752c654cuda3std3__45__cpo6rbeginE,@object
	.size		_ZN34_INTERNAL_0c32d51a_4_k_cu_95752c654cuda3std3__45__cpo6rbeginE,(_ZN34_INTERNAL_0c32d51a_4_k_cu_95752c654cuda3std6ranges3__45__cpo5cdataE - _ZN34_INTERNAL_0c32d51a_4_k_cu_95752c654cuda3std3__45__cpo6rbeginE)
_ZN34_INTERNAL_0c32d51a_4_k_cu_95752c654cuda3std3__45__cpo6rbeginE:
	.zero		1
	.type		_ZN34_INTERNAL_0c32d51a_4_k_cu_95752c654cuda3std6ranges3__45__cpo5cdataE,@object
	.size		_ZN34_INTERNAL_0c32d51a_4_k_cu_95752c654cuda3std6ranges3__45__cpo5cdataE,(_ZN34_INTERNAL_0c32d51a_4_k_cu_95752c654cuda3std6ranges3__45__cpo3endE - _ZN34_INTERNAL_0c32d51a_4_k_cu_95752c654cuda3std6ranges3__45__cpo5cdataE)
_ZN34_INTERNAL_0c32d51a_4_k_cu_95752c654cuda3std6ranges3__45__cpo5cdataE:
	.zero		1
	.type		_ZN34_INTERNAL_0c32d51a_4_k_cu_95752c654cuda3std6ranges3__45__cpo3endE,@object
	.size		_ZN34_INTERNAL_0c32d51a_4_k_cu_95752c654cuda3std6ranges3__45__cpo3endE,(_ZN34_INTERNAL_0c32d51a_4_k_cu_95752c654cuda3std3__45__cpo4cendE - _ZN34_INTERNAL_0c32d51a_4_k_cu_95752c654cuda3std6ranges3__45__cpo3endE)
_ZN34_INTERNAL_0c32d51a_4_k_cu_95752c654cuda3std6ranges3__45__cpo3endE:
	.zero		1
	.type		_ZN34_INTERNAL_0c32d51a_4_k_cu_95752c654cuda3std3__45__cpo4cendE,@object
	.size		_ZN34_INTERNAL_0c32d51a_4_k_cu_95752c654cuda3std3__45__cpo4cendE,(_ZN34_INTERNAL_0c32d51a_4_k_cu_95752c654cuda3std6ranges3__45__cpo4dataE - _ZN34_INTERNAL_0c32d51a_4_k_cu_95752c654cuda3std3__45__cpo4cendE)
_ZN34_INTERNAL_0c32d51a_4_k_cu_95752c654cuda3std3__45__cpo4cendE:
	.zero		1
	.type		_ZN34_INTERNAL_0c32d51a_4_k_cu_95752c654cuda3std6ranges3__45__cpo4dataE,@object
	.size		_ZN34_INTERNAL_0c32d51a_4_k_cu_95752c654cuda3std6ranges3__45__cpo4dataE,(_ZN34_INTERNAL_0c32d51a_4_k_cu_95752c654cuda3std6ranges3__45__cpo5beginE - _ZN34_INTERNAL_0c32d51a_4_k_cu_95752c654cuda3std6ranges3__45__cpo4dataE)
_ZN34_INTERNAL_0c32d51a_4_k_cu_95752c654cuda3std6ranges3__45__cpo4dataE:
	.zero		1
	.type		_ZN34_INTERNAL_0c32d51a_4_k_cu_95752c654cuda3std6ranges3__45__cpo5beginE,@object
	.size		_ZN34_INTERNAL_0c32d51a_4_k_cu_95752c654cuda3std6ranges3__45__cpo5beginE,(_ZN34_INTERNAL_0c32d51a_4_k_cu_95752c654cuda3std3__45__cpo5crendE - _ZN34_INTERNAL_0c32d51a_4_k_cu_95752c654cuda3std6ranges3__45__cpo5beginE)
_ZN34_INTERNAL_0c32d51a_4_k_cu_95752c654cuda3std6ranges3__45__cpo5beginE:
	.zero		1
	.type		_ZN34_INTERNAL_0c32d51a_4_k_cu_95752c654cuda3std3__45__cpo5crendE,@object
	.size		_ZN34_INTERNAL_0c32d51a_4_k_cu_95752c654cuda3std3__45__cpo5crendE,(_ZN34_INTERNAL_0c32d51a_4_k_cu_95752c654cuda3std6ranges3__45__cpo8distanceE - _ZN34_INTERNAL_0c32d51a_4_k_cu_95752c654cuda3std3__45__cpo5crendE)
_ZN34_INTERNAL_0c32d51a_4_k_cu_95752c654cuda3std3__45__cpo5crendE:
	.zero		1
	.type		_ZN34_INTERNAL_0c32d51a_4_k_cu_95752c654cuda3std6ranges3__45__cpo8distanceE,@object
	.size		_ZN34_INTERNAL_0c32d51a_4_k_cu_95752c654cuda3std6ranges3__45__cpo8distanceE,(_ZN34_INTERNAL_0c32d51a_4_k_cu_95752c654cuda3std6ranges3__45__cpo7advanceE - _ZN34_INTERNAL_0c32d51a_4_k_cu_95752c654cuda3std6ranges3__45__cpo8distanceE)
_ZN34_INTERNAL_0c32d51a_4_k_cu_95752c654cuda3std6ranges3__45__cpo8distanceE:
	.zero		1
	.type		_ZN34_INTERNAL_0c32d51a_4_k_cu_95752c654cuda3std6ranges3__45__cpo7advanceE,@object
	.size		_ZN34_INTERNAL_0c32d51a_4_k_cu_95752c654cuda3std6ranges3__45__cpo7advanceE,(_ZN34_INTERNAL_0c32d51a_4_k_cu_95752c654cuda3std3__45__cpo3endE - _ZN34_INTERNAL_0c32d51a_4_k_cu_95752c654cuda3std6ranges3__45__cpo7advanceE)
_ZN34_INTERNAL_0c32d51a_4_k_cu_95752c654cuda3std6ranges3__45__cpo7advanceE:
	.zero		1
	.type		_ZN34_INTERNAL_0c32d51a_4_k_cu_95752c654cuda3std3__45__cpo3endE,@object
	.size		_ZN34_INTERNAL_0c32d51a_4_k_cu_95752c654cuda3std3__45__cpo3endE,(_ZN34_INTERNAL_0c32d51a_4_k_cu_95752c654cuda3std6ranges3__45__cpo4nextE - _ZN34_INTERNAL_0c32d51a_4_k_cu_95752c654cuda3std3__45__cpo3endE)
_ZN34_INTERNAL_0c32d51a_4_k_cu_95752c654cuda3std3__45__cpo3endE:
	.zero		1
	.type		_ZN34_INTERNAL_0c32d51a_4_k_cu_95752c654cuda3std6ranges3__45__cpo4nextE,@object
	.size		_ZN34_INTERNAL_0c32d51a_4_k_cu_95752c654cuda3std6ranges3__45__cpo4nextE,(_ZN34_INTERNAL_0c32d51a_4_k_cu_95752c654cuda3std6ranges3__45__cpo4swapE - _ZN34_INTERNAL_0c32d51a_4_k_cu_95752c654cuda3std6ranges3__45__cpo4nextE)
_ZN34_INTERNAL_0c32d51a_4_k_cu_95752c654cuda3std6ranges3__45__cpo4nextE:
	.zero		1
	.type		_ZN34_INTERNAL_0c32d51a_4_k_cu_95752c654cuda3std6ranges3__45__cpo4swapE,@object
	.size		_ZN34_INTERNAL_0c32d51a_4_k_cu_95752c654cuda3std6ranges3__45__cpo4swapE,(_ZN34_INTERNAL_0c32d51a_4_k_cu_95752c654cuda3std3__45__cpo4rendE - _ZN34_INTERNAL_0c32d51a_4_k_cu_95752c654cuda3std6ranges3__45__cpo4swapE)
_ZN34_INTERNAL_0c32d51a_4_k_cu_95752c654cuda3std6ranges3__45__cpo4swapE:
	.zero		1
	.type		_ZN34_INTERNAL_0c32d51a_4_k_cu_95752c654cuda3std3__45__cpo4rendE,@object
	.size		_ZN34_INTERNAL_0c32d51a_4_k_cu_95752c654cuda3std3__45__cpo4rendE,(_ZN34_INTERNAL_0c32d51a_4_k_cu_95752c654cuda3std6ranges3__45__cpo4sizeE - _ZN34_INTERNAL_0c32d51a_4_k_cu_95752c654cuda3std3__45__cpo4rendE)
_ZN34_INTERNAL_0c32d51a_4_k_cu_95752c654cuda3std3__45__cpo4rendE:
	.zero		1
	.type		_ZN34_INTERNAL_0c32d51a_4_k_cu_95752c654cuda3std6ranges3__45__cpo4sizeE,@object
	.size		_ZN34_INTERNAL_0c32d51a_4_k_cu_95752c654cuda3std6ranges3__45__cpo4sizeE,(_ZN34_INTERNAL_0c32d51a_4_k_cu_95752c654cuda3std6ranges3__45__cpo6cbeginE - _ZN34_INTERNAL_0c32d51a_4_k_cu_95752c654cuda3std6ranges3__45__cpo4sizeE)
_ZN34_INTERNAL_0c32d51a_4_k_cu_95752c654cuda3std6ranges3__45__cpo4sizeE:
	.zero		1
	.type		_ZN34_INTERNAL_0c32d51a_4_k_cu_95752c654cuda3std6ranges3__45__cpo6cbeginE,@object
	.size		_ZN34_INTERNAL_0c32d51a_4_k_cu_95752c654cuda3std6ranges3__45__cpo6cbeginE,(.L_13 - _ZN34_INTERNAL_0c32d51a_4_k_cu_95752c654cuda3std6ranges3__45__cpo6cbeginE)
_ZN34_INTERNAL_0c32d51a_4_k_cu_95752c654cuda3std6ranges3__45__cpo6cbeginE:
	.zero		1
.L_13:


//--------------------- .nv.constant0._Z11test_globalPf --------------------------
	.section	.nv.constant0._Z11test_globalPf,"a",@progbits
	.sectionflags	@""
	.align	4
.nv.constant0._Z11test_globalPf:
	.zero		904


//--------------------- SYMBOLS --------------------------

	.type		.nv.reservedSmem.offset0,@object
	.size		.nv.reservedSmem.offset0,0x4
